	.headerflags	@"EF_CUDA_TEXMODE_UNIFIED EF_CUDA_64BIT_ADDRESS EF_CUDA_SM86 EF_CUDA_VIRTUAL_SM(EF_CUDA_SM86)"
	.elftype	@"ET_EXEC"


//--------------------- .nv.info                  --------------------------
	.section	.nv.info,"",@"SHT_CUDA_INFO"
	.align	4


	//----- nvinfo : EIATTR_REGCOUNT
	.align		4
        /*0000*/ 	.byte	0x04, 0x2f
        /*0002*/ 	.short	(.L_2 - .L_1)
	.align		4
.L_1:
        /*0004*/ 	.word	index@(triton__0d1d2de)
        /*0008*/ 	.word	0x0000000b


	//----- nvinfo : EIATTR_MAX_STACK_SIZE
	.align		4
.L_2:
        /*000c*/ 	.byte	0x04, 0x23
        /*000e*/ 	.short	(.L_4 - .L_3)
	.align		4
.L_3:
        /*0010*/ 	.word	index@(triton__0d1d2de)
        /*0014*/ 	.word	0x00000000


	//----- nvinfo : EIATTR_MIN_STACK_SIZE
	.align		4
.L_4:
        /*0018*/ 	.byte	0x04, 0x12
        /*001a*/ 	.short	(.L_6 - .L_5)
	.align		4
.L_5:
        /*001c*/ 	.word	index@(triton__0d1d2de)
        /*0020*/ 	.word	0x00000000


	//----- nvinfo : EIATTR_FRAME_SIZE
	.align		4
.L_6:
        /*0024*/ 	.byte	0x04, 0x11
        /*0026*/ 	.short	(.L_8 - .L_7)
	.align		4
.L_7:
        /*0028*/ 	.word	index@(triton__0d1d2de)
        /*002c*/ 	.word	0x00000000
.L_8:


//--------------------- .nv.info.triton__0d1d2de  --------------------------
	.section	.nv.info.triton__0d1d2de,"",@"SHT_CUDA_INFO"
	.align	4


	//----- nvinfo : EIATTR_CUDA_API_VERSION
	.align		4
        /*0000*/ 	.byte	0x04, 0x37
        /*0002*/ 	.short	(.L_10 - .L_9)
.L_9:
        /*0004*/ 	.word	0x0000007b


	//----- nvinfo : EIATTR_SW2861232_WAR
	.align		4
.L_10:
        /*0008*/ 	.byte	0x01, 0x35
	.zero		2


	//----- nvinfo : EIATTR_PARAM_CBANK
	.align		4
        /*000c*/ 	.byte	0x04, 0x0a
        /*000e*/ 	.short	(.L_12 - .L_11)
	.align		4
.L_11:
        /*0010*/ 	.word	index@(.nv.constant0.triton__0d1d2de)
        /*0014*/ 	.short	0x0160
        /*0016*/ 	.short	0x0018


	//----- nvinfo : EIATTR_CBANK_PARAM_SIZE
	.align		4
.L_12:
        /*0018*/ 	.byte	0x03, 0x19
        /*001a*/ 	.short	0x0018


	//----- nvinfo : EIATTR_KPARAM_INFO
	.align		4
        /*001c*/ 	.byte	0x04, 0x17
        /*001e*/ 	.short	(.L_14 - .L_13)
.L_13:
        /*0020*/ 	.word	0x00000000
        /*0024*/ 	.short	0x0002
        /*0026*/ 	.short	0x0010
        /*0028*/ 	.byte	0x00, 0xf0, 0x21, 0x00


	//----- nvinfo : EIATTR_KPARAM_INFO
	.align		4
.L_14:
        /*002c*/ 	.byte	0x04, 0x17
        /*002e*/ 	.short	(.L_16 - .L_15)
.L_15:
        /*0030*/ 	.word	0x00000000
        /*0034*/ 	.short	0x0001
        /*0036*/ 	.short	0x0008
        /*0038*/ 	.byte	0x00, 0xf0, 0x21, 0x00


	//----- nvinfo : EIATTR_KPARAM_INFO
	.align		4
.L_16:
        /*003c*/ 	.byte	0x04, 0x17
        /*003e*/ 	.short	(.L_18 - .L_17)
.L_17:
        /*0040*/ 	.word	0x00000000
        /*0044*/ 	.short	0x0000
        /*0046*/ 	.short	0x0000
        /*0048*/ 	.byte	0x00, 0xf0, 0x21, 0x00


	//----- nvinfo : EIATTR_MAXREG_COUNT
	.align		4
.L_18:
        /*004c*/ 	.byte	0x03, 0x1b
        /*004e*/ 	.short	0x00ff


	//----- nvinfo : EIATTR_EXIT_INSTR_OFFSETS
	.align		4
        /*0050*/ 	.byte	0x04, 0x1c
        /*0052*/ 	.short	(.L_20 - .L_19)


	//   ....[0]....
.L_19:
        /*0054*/ 	.word	0x00000430


	//----- nvinfo : EIATTR_MAX_THREADS
	.align		4
.L_20:
        /*0058*/ 	.byte	0x04, 0x05
        /*005a*/ 	.short	(.L_22 - .L_21)
.L_21:
        /*005c*/ 	.word	0x00000100
        /*0060*/ 	.word	0x00000001
        /*0064*/ 	.word	0x00000001


	//----- nvinfo : EIATTR_CRS_STACK_SIZE
	.align		4
.L_22:
        /*0068*/ 	.byte	0x04, 0x1e
        /*006a*/ 	.short	(.L_24 - .L_23)
.L_23:
        /*006c*/ 	.word	0x00000000
.L_24:


//--------------------- .nv.rel.action            --------------------------
	.section	.nv.rel.action,"",@"SHT_CUDA_RELOCINFO"
	.align	8
	.sectionentsize	8
        /*0000*/ 	.byte	0x73, 0x00, 0x00, 0x00, 0x00, 0x00, 0x00, 0x00, 0x00, 0x00, 0x00, 0x11, 0x25, 0x00, 0x05, 0x36


//--------------------- .nv.constant0.triton__0d1d2de --------------------------
	.section	.nv.constant0.triton__0d1d2de,"a",@progbits
	.align	4
.nv.constant0.triton__0d1d2de:
	.zero		376


//--------------------- .text.triton__0d1d2de     --------------------------
	.section	.text.triton__0d1d2de,"ax",@progbits
	.sectioninfo	@"SHI_REGISTERS=11"
	.align	128
        .global         triton__0d1d2de
        .type           triton__0d1d2de,@function
        .size           triton__0d1d2de,(.L_x_7 - triton__0d1d2de)
        .other          triton__0d1d2de,@"STO_CUDA_ENTRY STV_DEFAULT"
triton__0d1d2de:
.text.triton__0d1d2de:
[----:B------:R-:W-:-:S02]  /*0000*/  MOV R1, c[0x0][0x28] ;  /* 0x00000a0000017a02 */ /* 0x000fc40000000f00 */
[----:B------:R-:W0:Y:S01]  /*0010*/  S2R R4, SR_CTAID.X ;  /* 0x0000000000047919 */ /* 0x000e220000002500 */
[----:B------:R-:W-:-:S03]  /*0020*/  ULDC.64 UR4, c[0x0][0x118] ;  /* 0x0000460000047ab9 */ /* 0x000fc60000000a00 */
[----:B------:R-:W1:Y:S01]  /*0030*/  S2R R3, SR_TID.X ;  /* 0x0000000000037919 */ /* 0x000e620000002100 */
[----:B0-----:R-:W-:Y:S01]  /*0040*/  IMAD.WIDE R4, R4, 0x200, RZ ;  /* 0x0000020004047825 */ /* 0x001fe200078e02ff */
[----:B-1----:R-:W-:-:S04]  /*0050*/  SHF.L.U32 R3, R3, 0x1, RZ ;  /* 0x0000000103037819 */ /* 0x002fc800000006ff */
[----:B------:R-:W-:-:S04]  /*0060*/  LOP3.LUT R4, R4, 0x1fe, R3, 0xf8, !PT ;  /* 0x000001fe04047812 */ /* 0x000fc800078ef803 */
[C---:B------:R-:W-:Y:S02]  /*0070*/  SHF.L.U32 R3, R4.reuse, 0x1, RZ ;  /* 0x0000000104037819 */ /* 0x040fe400000006ff */
[----:B------:R-:W-:Y:S02]  /*0080*/  SHF.L.U64.HI R2, R4, 0x1, R5 ;  /* 0x0000000104027819 */ /* 0x000fe40000010205 */
[----:B------:R-:W-:-:S04]  /*0090*/  IADD3 R4, P0, R3, c[0x0][0x160], RZ ;  /* 0x0000580003047a10 */ /* 0x000fc80007f1e0ff */
[----:B------:R-:W-:-:S05]  /*00a0*/  IADD3.X R5, R2, c[0x0][0x164], RZ, P0, !PT ;  /* 0x0000590002057a10 */ /* 0x000fca00007fe4ff */
[----:B------:R-:W2:Y:S01]  /*00b0*/  LDG.E R4, [R4.64] ;  /* 0x0000000404047981 */ /* 0x000ea2000c1e1900 */
[----:B------:R-:W-:Y:S01]  /*00c0*/  BSSY B0, `(.L_x_0) ;  /* 0x000001a000007945 */ /* 0x000fe20003800000 */
[----:B--2---:R-:W-:-:S05]  /*00d0*/  SHF.L.U32 R0, R4, 0x10, RZ ;  /* 0x0000001004007819 */ /* 0x004fca00000006ff */
[----:B------:R-:W-:Y:S01]  /*00e0*/  FMUL R6, R0, 0.033333335071802139282 ;  /* 0x3d08888900067820 */ /* 0x000fe20000400000 */
[----:B------:R-:W-:-:S03]  /*00f0*/  PRMT R0, R4, 0x7632, R0 ;  /* 0x0000763204007816 */ /* 0x000fc60000000000 */
[----:B------:R-:W-:Y:S01]  /*0100*/  FADD.FTZ R8, |R6|, -RZ ;  /* 0x800000ff06087221 */ /* 0x000fe20000010200 */
[----:B------:R-:W-:-:S04]  /*0110*/  SHF.L.U32 R0, R0, 0x10, RZ ;  /* 0x0000001000007819 */ /* 0x000fc800000006ff */
[----:B------:R-:W-:Y:S01]  /*0120*/  FSETP.GE.AND P0, PT, R8, 0.60000002384185791016, PT ;  /* 0x3f19999a0800780b */ /* 0x000fe20003f06000 */
[----:B------:R-:W-:-:S12]  /*0130*/  FMUL R7, R0, 0.033333335071802139282 ;  /* 0x3d08888900077820 */ /* 0x000fd80000400000 */
[----:B------:R-:W-:Y:S05]  /*0140*/  @!P0 BRA `(.L_x_1) ;  /* 0x000000a000008947 */ /* 0x000fea0003800000 */
[C---:B------:R-:W-:Y:S01]  /*0150*/  FMUL R0, R8.reuse, 2.8853900432586669922 ;  /* 0x4038aa3b08007820 */ /* 0x040fe20000400000 */
[----:B------:R-:W-:Y:S02]  /*0160*/  MOV R5, 0x3f800000 ;  /* 0x3f80000000057802 */ /* 0x000fe40000000f00 */
[----:B------:R-:W-:-:S03]  /*0170*/  FSETP.GE.AND P0, PT, R8, 9.010913848876953125, PT ;  /* 0x41102cb40800780b */ /* 0x000fc60003f06000 */
[----:B------:R-:W0:Y:S02]  /*0180*/  MUFU.EX2 R0, R0 ;  /* 0x0000000000007308 */ /* 0x000e240000000800 */
[----:B0-----:R-:W-:-:S06]  /*0190*/  FADD R4, R0, 1 ;  /* 0x3f80000000047421 */ /* 0x001fcc0000000000 */
[----:B------:R-:W0:Y:S02]  /*01a0*/  MUFU.RCP R4, R4 ;  /* 0x0000000400047308 */ /* 0x000e240000001000 */
[----:B0-----:R-:W-:-:S05]  /*01b0*/  FFMA.FTZ R5, R4, -2, R5 ;  /* 0xc000000004057823 */ /* 0x001fca0000010005 */
[----:B------:R-:W-:-:S04]  /*01c0*/  FSEL R5, R5, 1, !P0 ;  /* 0x3f80000005057808 */ /* 0x000fc80004000000 */
[----:B------:R-:W-:Y:S01]  /*01d0*/  LOP3.LUT R6, R5, 0x80000000, R6, 0xf8, !PT ;  /* 0x8000000005067812 */ /* 0x000fe200078ef806 */
[----:B------:R-:W-:Y:S05]  /*01e0*/  BRA `(.L_x_2) ;  /* 0x0000007000007947 */ /* 0x000fea0003800000 */
.L_x_1:
[----:B------:R-:W-:Y:S01]  /*01f0*/  MOV R0, 0x3c80f082 ;  /* 0x3c80f08200007802 */ /* 0x000fe20000000f00 */
[----:B------:R-:W-:-:S04]  /*0200*/  FMUL R5, R6, R6 ;  /* 0x0000000606057220 */ /* 0x000fc80000400000 */
[----:B------:R-:W-:-:S04]  /*0210*/  FFMA.FTZ R0, R5, R0, -0.052303962409496307373 ;  /* 0xbd563cae05007423 */ /* 0x000fc80000010000 */
[----:B------:R-:W-:-:S04]  /*0220*/  FFMA.FTZ R0, R5, R0, 0.1331529766321182251 ;  /* 0x3e08594105007423 */ /* 0x000fc80000010000 */
[----:B------:R-:W-:-:S04]  /*0230*/  FFMA.FTZ R0, R5, R0, -0.33332768082618713379 ;  /* 0xbeaaa9ed05007423 */ /* 0x000fc80000010000 */
[----:B------:R-:W-:-:S04]  /*0240*/  FFMA.FTZ R5, R5, R0, RZ ;  /* 0x0000000005057223 */ /* 0x000fc800000100ff */
[----:B------:R-:W-:-:S02]  /*0250*/  FFMA.FTZ R6, R6, R5, R6 ;  /* 0x0000000506067223 */ /* 0x000fc40000010006 */
.L_x_2:
[----:B------:R-:W-:Y:S05]  /*0260*/  BSYNC B0 ;  /* 0x0000000000007941 */ /* 0x000fea0003800000 */
.L_x_0:
[----:B------:R-:W-:Y:S01]  /*0270*/  FADD.FTZ R8, |R7|, -RZ ;  /* 0x800000ff07087221 */ /* 0x000fe20000010200 */
[----:B------:R-:W-:Y:S04]  /*0280*/  BSSY B0, `(.L_x_3) ;  /* 0x0000014000007945 */ /* 0x000fe80003800000 */
[----:B------:R-:W-:-:S13]  /*0290*/  FSETP.GE.AND P0, PT, R8, 0.60000002384185791016, PT ;  /* 0x3f19999a0800780b */ /* 0x000fda0003f06000 */
        /* <DEDUP_REMOVED lines=11> */
.L_x_4:
[----:B------:R-:W-:Y:S01]  /*0350*/  MOV R0, 0x3c80f082 ;  /* 0x3c80f08200007802 */ /* 0x000fe20000000f00 */
[----:B------:R-:W-:-:S04]  /*0360*/  FMUL R5, R7, R7 ;  /* 0x0000000707057220 */ /* 0x000fc80000400000 */
[----:B------:R-:W-:-:S04]  /*0370*/  FFMA.FTZ R0, R5, R0, -0.052303962409496307373 ;  /* 0xbd563cae05007423 */ /* 0x000fc80000010000 */
[----:B------:R-:W-:-:S04]  /*0380*/  FFMA.FTZ R0, R5, R0, 0.1331529766321182251 ;  /* 0x3e08594105007423 */ /* 0x000fc80000010000 */
[----:B------:R-:W-:-:S04]  /*0390*/  FFMA.FTZ R0, R5, R0, -0.33332768082618713379 ;  /* 0xbeaaa9ed05007423 */ /* 0x000fc80000010000 */
[----:B------:R-:W-:-:S04]  /*03a0*/  FFMA.FTZ R0, R5, R0, RZ ;  /* 0x0000000005007223 */ /* 0x000fc800000100ff */
[----:B------:R-:W-:-:S02]  /*03b0*/  FFMA.FTZ R7, R7, R0, R7 ;  /* 0x0000000007077223 */ /* 0x000fc40000010007 */
.L_x_5:
[----:B------:R-:W-:Y:S05]  /*03c0*/  BSYNC B0 ;  /* 0x0000000000007941 */ /* 0x000fea0003800000 */
.L_x_3:
[----:B------:R-:W-:Y:S01]  /*03d0*/  FMUL R6, R6, 30 ;  /* 0x41f0000006067820 */ /* 0x000fe20000400000 */
[----:B------:R-:W-:Y:S01]  /*03e0*/  FMUL R7, R7, 30 ;  /* 0x41f0000007077820 */ /* 0x000fe20000400000 */
[----:B------:R-:W-:-:S04]  /*03f0*/  IADD3 R4, P0, R3, c[0x0][0x168], RZ ;  /* 0x00005a0003047a10 */ /* 0x000fc80007f1e0ff */
[----:B------:R-:W-:Y:S02]  /*0400*/  IADD3.X R5, R2, c[0x0][0x16c], RZ, P0, !PT ;  /* 0x00005b0002057a10 */ /* 0x000fe400007fe4ff */
[----:B------:R-:W-:-:S05]  /*0410*/  F2FP.BF16.PACK_AB R7, R7, R6 ;  /* 0x000000060707723e */ /* 0x000fca00000010ff */
[----:B------:R-:W-:Y:S01]  /*0420*/  STG.E [R4.64], R7 ;  /* 0x0000000704007986 */ /* 0x000fe2000c101904 */
[----:B------:R-:W-:Y:S05]  /*0430*/  EXIT ;  /* 0x000000000000794d */ /* 0x000fea0003800000 */
.L_x_6:
[----:B------:R-:W-:-:S00]  /*0440*/  BRA `(.L_x_6) ;  /* 0xfffffff000007947 */ /* 0x000fc0000383ffff */
[----:B------:R-:W-:-:S00]  /*0450*/  NOP ;  /* 0x0000000000007918 */ /* 0x000fc00000000000 */
        /* <DEDUP_REMOVED lines=10> */
.L_x_7:


//--------------------- .nv.global.init           --------------------------
	.section	.nv.global.init,"aw",@progbits
.nv.global.init:
	.type		_$_str,@object
	.size		_$_str,(.L_0 - _$_str)
_$_str:
        /*0000*/ 	.byte	0x5f, 0x5f, 0x43, 0x55, 0x44, 0x41, 0x5f, 0x46, 0x54, 0x5a, 0x00
.L_0:
